//
// Generated by NVIDIA NVVM Compiler
//
// Compiler Build ID: CL-36424714
// Cuda compilation tools, release 13.0, V13.0.88
// Based on NVVM 20.0.0
//

.version 9.0
.target sm_100
.address_size 64

	// .globl	_Z17gemm_naive_kernelPKfS0_Pfi

.visible .entry _Z17gemm_naive_kernelPKfS0_Pfi(
	.param .u64 .ptr .align 1 _Z17gemm_naive_kernelPKfS0_Pfi_param_0,
	.param .u64 .ptr .align 1 _Z17gemm_naive_kernelPKfS0_Pfi_param_1,
	.param .u64 .ptr .align 1 _Z17gemm_naive_kernelPKfS0_Pfi_param_2,
	.param .u32 _Z17gemm_naive_kernelPKfS0_Pfi_param_3
)
{
	.reg .pred 	%p<10>;
	.reg .b32 	%r<40>;
	.reg .b32 	%f<67>;
	.reg .b64 	%rd<67>;

	ld.param.u64 	%rd14, [_Z17gemm_naive_kernelPKfS0_Pfi_param_0];
	ld.param.u64 	%rd15, [_Z17gemm_naive_kernelPKfS0_Pfi_param_1];
	ld.param.u32 	%r18, [_Z17gemm_naive_kernelPKfS0_Pfi_param_3];
	cvta.to.global.u64 	%rd1, %rd15;
	cvta.to.global.u64 	%rd2, %rd14;
	mov.u32 	%r19, %ctaid.y;
	mov.u32 	%r20, %ntid.y;
	mov.u32 	%r21, %tid.y;
	mad.lo.s32 	%r1, %r19, %r20, %r21;
	mov.u32 	%r22, %ctaid.x;
	mov.u32 	%r23, %ntid.x;
	mov.u32 	%r24, %tid.x;
	mad.lo.s32 	%r2, %r22, %r23, %r24;
	max.s32 	%r25, %r1, %r2;
	setp.ge.s32 	%p1, %r25, %r18;
	@%p1 bra 	$L__BB0_13;
	mul.lo.s32 	%r3, %r18, %r1;
	and.b32  	%r4, %r18, 7;
	setp.lt.u32 	%p2, %r18, 8;
	mov.f32 	%f66, 0f00000000;
	mov.b32 	%r38, 0;
	@%p2 bra 	$L__BB0_4;
	and.b32  	%r38, %r18, 2147483640;
	neg.s32 	%r36, %r38;
	mul.wide.s32 	%rd16, %r18, 4;
	add.s64 	%rd3, %rd1, %rd16;
	shl.b32 	%r7, %r18, 3;
	mul.wide.s32 	%rd17, %r18, 8;
	add.s64 	%rd4, %rd1, %rd17;
	mul.wide.s32 	%rd18, %r18, 12;
	add.s64 	%rd5, %rd1, %rd18;
	mul.wide.s32 	%rd19, %r18, 16;
	add.s64 	%rd6, %rd1, %rd19;
	mul.wide.s32 	%rd20, %r18, 20;
	add.s64 	%rd7, %rd1, %rd20;
	mul.wide.s32 	%rd21, %r18, 24;
	add.s64 	%rd8, %rd1, %rd21;
	mul.wide.s32 	%rd22, %r18, 28;
	add.s64 	%rd9, %rd1, %rd22;
	mul.wide.u32 	%rd23, %r3, 4;
	add.s64 	%rd24, %rd23, %rd2;
	add.s64 	%rd66, %rd24, 16;
	mov.f32 	%f66, 0f00000000;
	mov.u32 	%r35, %r2;
$L__BB0_3:
	.pragma "nounroll";
	mul.wide.s32 	%rd25, %r35, 4;
	add.s64 	%rd26, %rd3, %rd25;
	add.s64 	%rd27, %rd4, %rd25;
	add.s64 	%rd28, %rd5, %rd25;
	add.s64 	%rd29, %rd6, %rd25;
	add.s64 	%rd30, %rd7, %rd25;
	add.s64 	%rd31, %rd8, %rd25;
	add.s64 	%rd32, %rd9, %rd25;
	add.s64 	%rd33, %rd1, %rd25;
	ld.global.f32 	%f16, [%rd66+-16];
	ld.global.f32 	%f17, [%rd33];
	fma.rn.f32 	%f18, %f16, %f17, %f66;
	ld.global.f32 	%f19, [%rd66+-12];
	ld.global.f32 	%f20, [%rd26];
	fma.rn.f32 	%f21, %f19, %f20, %f18;
	ld.global.f32 	%f22, [%rd66+-8];
	ld.global.f32 	%f23, [%rd27];
	fma.rn.f32 	%f24, %f22, %f23, %f21;
	ld.global.f32 	%f25, [%rd66+-4];
	ld.global.f32 	%f26, [%rd28];
	fma.rn.f32 	%f27, %f25, %f26, %f24;
	ld.global.f32 	%f28, [%rd66];
	ld.global.f32 	%f29, [%rd29];
	fma.rn.f32 	%f30, %f28, %f29, %f27;
	ld.global.f32 	%f31, [%rd66+4];
	ld.global.f32 	%f32, [%rd30];
	fma.rn.f32 	%f33, %f31, %f32, %f30;
	ld.global.f32 	%f34, [%rd66+8];
	ld.global.f32 	%f35, [%rd31];
	fma.rn.f32 	%f36, %f34, %f35, %f33;
	ld.global.f32 	%f37, [%rd66+12];
	ld.global.f32 	%f38, [%rd32];
	fma.rn.f32 	%f66, %f37, %f38, %f36;
	add.s32 	%r36, %r36, 8;
	add.s32 	%r35, %r35, %r7;
	add.s64 	%rd66, %rd66, 32;
	setp.ne.s32 	%p3, %r36, 0;
	@%p3 bra 	$L__BB0_3;
$L__BB0_4:
	setp.eq.s32 	%p4, %r4, 0;
	@%p4 bra 	$L__BB0_12;
	and.b32  	%r13, %r18, 3;
	setp.lt.u32 	%p5, %r4, 4;
	@%p5 bra 	$L__BB0_7;
	add.s32 	%r27, %r38, %r3;
	mul.wide.u32 	%rd34, %r27, 4;
	add.s64 	%rd35, %rd2, %rd34;
	ld.global.f32 	%f40, [%rd35];
	mad.lo.s32 	%r28, %r38, %r18, %r2;
	mul.wide.s32 	%rd36, %r28, 4;
	add.s64 	%rd37, %rd1, %rd36;
	ld.global.f32 	%f41, [%rd37];
	fma.rn.f32 	%f42, %f40, %f41, %f66;
	cvt.u64.u32 	%rd38, %r3;
	cvt.u64.u32 	%rd39, %r38;
	add.s64 	%rd40, %rd39, %rd38;
	shl.b64 	%rd41, %rd40, 2;
	add.s64 	%rd42, %rd2, %rd41;
	ld.global.f32 	%f43, [%rd42+4];
	mul.wide.s32 	%rd43, %r18, 4;
	add.s64 	%rd44, %rd37, %rd43;
	ld.global.f32 	%f44, [%rd44];
	fma.rn.f32 	%f45, %f43, %f44, %f42;
	ld.global.f32 	%f46, [%rd42+8];
	add.s64 	%rd45, %rd44, %rd43;
	ld.global.f32 	%f47, [%rd45];
	fma.rn.f32 	%f48, %f46, %f47, %f45;
	ld.global.f32 	%f49, [%rd42+12];
	add.s64 	%rd46, %rd45, %rd43;
	ld.global.f32 	%f50, [%rd46];
	fma.rn.f32 	%f66, %f49, %f50, %f48;
	add.s32 	%r38, %r38, 4;
$L__BB0_7:
	setp.eq.s32 	%p6, %r13, 0;
	@%p6 bra 	$L__BB0_12;
	setp.eq.s32 	%p7, %r13, 1;
	@%p7 bra 	$L__BB0_10;
	add.s32 	%r29, %r38, %r3;
	mul.wide.u32 	%rd47, %r29, 4;
	add.s64 	%rd48, %rd2, %rd47;
	ld.global.f32 	%f52, [%rd48];
	mad.lo.s32 	%r30, %r38, %r18, %r2;
	mul.wide.s32 	%rd49, %r30, 4;
	add.s64 	%rd50, %rd1, %rd49;
	ld.global.f32 	%f53, [%rd50];
	fma.rn.f32 	%f54, %f52, %f53, %f66;
	cvt.u64.u32 	%rd51, %r3;
	cvt.u64.u32 	%rd52, %r38;
	add.s64 	%rd53, %rd52, %rd51;
	shl.b64 	%rd54, %rd53, 2;
	add.s64 	%rd55, %rd2, %rd54;
	ld.global.f32 	%f55, [%rd55+4];
	mul.wide.s32 	%rd56, %r18, 4;
	add.s64 	%rd57, %rd50, %rd56;
	ld.global.f32 	%f56, [%rd57];
	fma.rn.f32 	%f66, %f55, %f56, %f54;
	add.s32 	%r38, %r38, 2;
$L__BB0_10:
	and.b32  	%r31, %r18, 1;
	setp.eq.b32 	%p8, %r31, 1;
	not.pred 	%p9, %p8;
	@%p9 bra 	$L__BB0_12;
	add.s32 	%r32, %r38, %r3;
	mul.wide.u32 	%rd58, %r32, 4;
	add.s64 	%rd59, %rd2, %rd58;
	ld.global.f32 	%f57, [%rd59];
	mad.lo.s32 	%r33, %r38, %r18, %r2;
	mul.wide.s32 	%rd60, %r33, 4;
	add.s64 	%rd61, %rd1, %rd60;
	ld.global.f32 	%f58, [%rd61];
	fma.rn.f32 	%f66, %f57, %f58, %f66;
$L__BB0_12:
	ld.param.u64 	%rd65, [_Z17gemm_naive_kernelPKfS0_Pfi_param_2];
	add.s32 	%r34, %r3, %r2;
	cvta.to.global.u64 	%rd62, %rd65;
	mul.wide.s32 	%rd63, %r34, 4;
	add.s64 	%rd64, %rd62, %rd63;
	st.global.f32 	[%rd64], %f66;
$L__BB0_13:
	ret;

}


// ===== COMPILED SASS (sm_100) =====

	.target	sm_100

	.elftype	@"ET_EXEC"


//--------------------- .note.nv.tkinfo           --------------------------
	.section	.note.nv.tkinfo,"",@"SHT_NOTE"
	.sectionflags	@"SHF_NOTE_NV_TKINFO"
	.tkinfo
        /*0018*/ 	.word	0x00000002
        /*0030*/ 	.string	""
        /*0030*/ 	.string	"ptxas"
        /*0030*/ 	.string	"Cuda compilation tools, release 13.0, V13.0.88"
        /*0030*/ 	.string	"Build cuda_13.0.r13.0/compiler.36424714_0"
        /*0030*/ 	.string	"-arch sm_100 -m 64 "



//--------------------- .note.nv.cuinfo           --------------------------
	.section	.note.nv.cuinfo,"",@"SHT_NOTE"
	.sectionflags	@"SHF_NOTE_NV_CUINFO"
        /*0018*/ 	.short	0x0002
        /*001a*/ 	.short	0x0064
        /*001c*/ 	.short	0x0082
	.zero		2


//--------------------- .nv.info                  --------------------------
	.section	.nv.info,"",@"SHT_CUDA_INFO"
	.align	4


	//----- nvinfo : EIATTR_REGCOUNT
	.align		4
        /*0000*/ 	.byte	0x04, 0x2f
        /*0002*/ 	.short	(.L_1 - .L_0)
	.align		4
.L_0:
        /*0004*/ 	.word	index@(_Z17gemm_naive_kernelPKfS0_Pfi)
        /*0008*/ 	.word	0x0000001e


	//----- nvinfo : EIATTR_FRAME_SIZE
	.align		4
.L_1:
        /*000c*/ 	.byte	0x04, 0x11
        /*000e*/ 	.short	(.L_3 - .L_2)
	.align		4
.L_2:
        /*0010*/ 	.word	index@(_Z17gemm_naive_kernelPKfS0_Pfi)
        /*0014*/ 	.word	0x00000000


	//----- nvinfo : EIATTR_MIN_STACK_SIZE
	.align		4
.L_3:
        /*0018*/ 	.byte	0x04, 0x12
        /*001a*/ 	.short	(.L_5 - .L_4)
	.align		4
.L_4:
        /*001c*/ 	.word	index@(_Z17gemm_naive_kernelPKfS0_Pfi)
        /*0020*/ 	.word	0x00000000
.L_5:


//--------------------- .nv.compat                --------------------------
	.section	.nv.compat,"",@"SHT_CUDA_COMPAT_INFO"
	.align	4
        /*0000*/ 	.byte	0x02, 0x09, 0x00, 0x00, 0x02, 0x02, 0x01, 0x00, 0x02, 0x05, 0x05, 0x00, 0x03, 0x07, 0x01, 0x01
        /*0010*/ 	.byte	0x02, 0x03, 0x00, 0x00, 0x02, 0x06, 0x01, 0x00, 0x04, 0x0b, 0x08, 0x00, 0x09, 0x00, 0x00, 0x00
        /*0020*/ 	.byte	0x00, 0x00, 0x00, 0x00


//--------------------- .nv.info._Z17gemm_naive_kernelPKfS0_Pfi --------------------------
	.section	.nv.info._Z17gemm_naive_kernelPKfS0_Pfi,"",@"SHT_CUDA_INFO"
	.sectionflags	@""
	.align	4


	//----- nvinfo : EIATTR_CUDA_API_VERSION
	.align		4
        /*0000*/ 	.byte	0x04, 0x37
        /*0002*/ 	.short	(.L_7 - .L_6)
.L_6:
        /*0004*/ 	.word	0x00000082


	//----- nvinfo : EIATTR_KPARAM_INFO
	.align		4
.L_7:
        /*0008*/ 	.byte	0x04, 0x17
        /*000a*/ 	.short	(.L_9 - .L_8)
.L_8:
        /*000c*/ 	.word	0x00000000
        /*0010*/ 	.short	0x0003
        /*0012*/ 	.short	0x0018
        /*0014*/ 	.byte	0x00, 0xf0, 0x11, 0x00


	//----- nvinfo : EIATTR_KPARAM_INFO
	.align		4
.L_9:
        /*0018*/ 	.byte	0x04, 0x17
        /*001a*/ 	.short	(.L_11 - .L_10)
.L_10:
        /*001c*/ 	.word	0x00000000
        /*0020*/ 	.short	0x0002
        /*0022*/ 	.short	0x0010
        /*0024*/ 	.byte	0x00, 0xf5, 0x21, 0x00


	//----- nvinfo : EIATTR_KPARAM_INFO
	.align		4
.L_11:
        /*0028*/ 	.byte	0x04, 0x17
        /*002a*/ 	.short	(.L_13 - .L_12)
.L_12:
        /*002c*/ 	.word	0x00000000
        /*0030*/ 	.short	0x0001
        /*0032*/ 	.short	0x0008
        /*0034*/ 	.byte	0x00, 0xf5, 0x21, 0x00


	//----- nvinfo : EIATTR_KPARAM_INFO
	.align		4
.L_13:
        /*0038*/ 	.byte	0x04, 0x17
        /*003a*/ 	.short	(.L_15 - .L_14)
.L_14:
        /*003c*/ 	.word	0x00000000
        /*0040*/ 	.short	0x0000
        /*0042*/ 	.short	0x0000
        /*0044*/ 	.byte	0x00, 0xf5, 0x21, 0x00


	//----- nvinfo : EIATTR_SPARSE_MMA_MASK
	.align		4
.L_15:
        /*0048*/ 	.byte	0x03, 0x50
        /*004a*/ 	.short	0x0000


	//----- nvinfo : EIATTR_MAXREG_COUNT
	.align		4
        /*004c*/ 	.byte	0x03, 0x1b
        /*004e*/ 	.short	0x00ff


	//----- nvinfo : EIATTR_MERCURY_ISA_VERSION
	.align		4
        /*0050*/ 	.byte	0x03, 0x5f
        /*0052*/ 	.short	0x0101


	//----- nvinfo : EIATTR_VRC_CTA_INIT_COUNT
	.align		4
        /*0054*/ 	.byte	0x02, 0x4a
	.zero		1
	.zero		1


	//----- nvinfo : EIATTR_EXIT_INSTR_OFFSETS
	.align		4
        /*0058*/ 	.byte	0x04, 0x1c
        /*005a*/ 	.short	(.L_17 - .L_16)


	//   ....[0]....
.L_16:
        /*005c*/ 	.word	0x000000c0


	//   ....[1]....
        /*0060*/ 	.word	0x00000a90


	//----- nvinfo : EIATTR_CBANK_PARAM_SIZE
	.align		4
.L_17:
        /*0064*/ 	.byte	0x03, 0x19
        /*0066*/ 	.short	0x001c


	//----- nvinfo : EIATTR_PARAM_CBANK
	.align		4
        /*0068*/ 	.byte	0x04, 0x0a
        /*006a*/ 	.short	(.L_19 - .L_18)
	.align		4
.L_18:
        /*006c*/ 	.word	index@(.nv.constant0._Z17gemm_naive_kernelPKfS0_Pfi)
        /*0070*/ 	.short	0x0380
        /*0072*/ 	.short	0x001c


	//----- nvinfo : EIATTR_SW_WAR
	.align		4
.L_19:
        /*0074*/ 	.byte	0x04, 0x36
        /*0076*/ 	.short	(.L_21 - .L_20)
.L_20:
        /*0078*/ 	.word	0x00000008
.L_21:


//--------------------- .nv.callgraph             --------------------------
	.section	.nv.callgraph,"",@"SHT_CUDA_CALLGRAPH"
	.align	4
	.sectionentsize	8
	.align		4
        /*0000*/ 	.word	0x00000000
	.align		4
        /*0004*/ 	.word	0xffffffff
	.align		4
        /*0008*/ 	.word	0x00000000
	.align		4
        /*000c*/ 	.word	0xfffffffe
	.align		4
        /*0010*/ 	.word	0x00000000
	.align		4
        /*0014*/ 	.word	0xfffffffd
	.align		4
        /*0018*/ 	.word	0x00000000
	.align		4
        /*001c*/ 	.word	0xfffffffc


//--------------------- .text._Z17gemm_naive_kernelPKfS0_Pfi --------------------------
	.section	.text._Z17gemm_naive_kernelPKfS0_Pfi,"ax",@progbits
	.align	128
        .global         _Z17gemm_naive_kernelPKfS0_Pfi
        .type           _Z17gemm_naive_kernelPKfS0_Pfi,@function
        .size           _Z17gemm_naive_kernelPKfS0_Pfi,(.L_x_5 - _Z17gemm_naive_kernelPKfS0_Pfi)
        .other          _Z17gemm_naive_kernelPKfS0_Pfi,@"STO_CUDA_ENTRY STV_DEFAULT"
_Z17gemm_naive_kernelPKfS0_Pfi:
.text._Z17gemm_naive_kernelPKfS0_Pfi:
[----:B------:R-:W-:Y:S01]  /*0000*/  LDC R1, c[0x0][0x37c] ;  /* 0x0000df00ff017b82 */ /* 0x000fe20000000800 */
[----:B------:R-:W0:Y:S07]  /*0010*/  S2R R0, SR_TID.Y ;  /* 0x0000000000007919 */ /* 0x000e2e0000002200 */
[----:B------:R-:W0:Y:S01]  /*0020*/  S2UR UR4, SR_CTAID.Y ;  /* 0x00000000000479c3 */ /* 0x000e220000002600 */
[----:B------:R-:W1:Y:S01]  /*0030*/  LDCU UR20, c[0x0][0x398] ;  /* 0x00007300ff1477ac */ /* 0x000e620008000800 */
[----:B------:R-:W2:Y:S06]  /*0040*/  S2R R3, SR_TID.X ;  /* 0x0000000000037919 */ /* 0x000eac0000002100 */
[----:B------:R-:W0:Y:S08]  /*0050*/  LDC R13, c[0x0][0x364] ;  /* 0x0000d900ff0d7b82 */ /* 0x000e300000000800 */
[----:B------:R-:W2:Y:S08]  /*0060*/  S2UR UR5, SR_CTAID.X ;  /* 0x00000000000579c3 */ /* 0x000eb00000002500 */
[----:B------:R-:W2:Y:S01]  /*0070*/  LDC R2, c[0x0][0x360] ;  /* 0x0000d800ff027b82 */ /* 0x000ea20000000800 */
[----:B0-----:R-:W-:-:S02]  /*0080*/  IMAD R13, R13, UR4, R0 ;  /* 0x000000040d0d7c24 */ /* 0x001fc4000f8e0200 */
[----:B--2---:R-:W-:-:S05]  /*0090*/  IMAD R0, R2, UR5, R3 ;  /* 0x0000000502007c24 */ /* 0x004fca000f8e0203 */
[----:B------:R-:W-:-:S04]  /*00a0*/  VIMNMX R2, PT, PT, R13, R0, !PT ;  /* 0x000000000d027248 */ /* 0x000fc80007fe0100 */
[----:B-1----:R-:W-:-:S13]  /*00b0*/  ISETP.GE.AND P0, PT, R2, UR20, PT ;  /* 0x0000001402007c0c */ /* 0x002fda000bf06270 */
[----:B------:R-:W-:Y:S05]  /*00c0*/  @P0 EXIT ;  /* 0x000000000000094d */ /* 0x000fea0003800000 */
[----:B------:R-:W-:Y:S01]  /*00d0*/  UISETP.GE.U32.AND UP0, UPT, UR20, 0x8, UPT ;  /* 0x000000081400788c */ /* 0x000fe2000bf06070 */
[----:B------:R-:W-:Y:S02]  /*00e0*/  HFMA2 R12, -RZ, RZ, 0, 0 ;  /* 0x00000000ff0c7431 */ /* 0x000fe400000001ff */
[----:B------:R-:W-:Y:S01]  /*00f0*/  IMAD R13, R13, UR20, RZ ;  /* 0x000000140d0d7c24 */ /* 0x000fe2000f8e02ff */
[----:B------:R-:W-:Y:S01]  /*0100*/  UMOV UR4, URZ ;  /* 0x000000ff00047c82 */ /* 0x000fe20008000000 */
[----:B------:R-:W0:Y:S04]  /*0110*/  LDCU.64 UR18, c[0x0][0x358] ;  /* 0x00006b00ff1277ac */ /* 0x000e280008000a00 */
[----:B------:R-:W-:Y:S05]  /*0120*/  BRA.U !UP0, `(.L_x_0) ;  /* 0x0000000508047547 */ /* 0x000fea000b800000 */
[----:B------:R-:W1:Y:S01]  /*0130*/  LDCU.128 UR24, c[0x0][0x380] ;  /* 0x00007000ff1877ac */ /* 0x000e620008000c00 */
[----:B------:R-:W-:Y:S02]  /*0140*/  MOV R12, RZ ;  /* 0x000000ff000c7202 */ /* 0x000fe40000000f00 */
[----:B------:R-:W-:Y:S01]  /*0150*/  MOV R14, R0 ;  /* 0x00000000000e7202 */ /* 0x000fe20000000f00 */
[----:B------:R-:W-:-:S04]  /*0160*/  ULOP3.LUT UR4, UR20, 0x7ffffff8, URZ, 0xc0, !UPT ;  /* 0x7ffffff814047892 */ /* 0x000fc8000f8ec0ff */
[----:B------:R-:W-:Y:S01]  /*0170*/  UIADD3 UR5, UPT, UPT, -UR4, URZ, URZ ;  /* 0x000000ff04057290 */ /* 0x000fe2000fffe1ff */
[----:B-1----:R-:W-:Y:S01]  /*0180*/  MOV R2, UR24 ;  /* 0x0000001800027c02 */ /* 0x002fe20008000f00 */
[----:B------:R-:W-:Y:S01]  /*0190*/  UIMAD.WIDE UR6, UR20, 0x8, UR26 ;  /* 0x00000008140678a5 */ /* 0x000fe2000f8e021a */
[----:B------:R-:W-:Y:S01]  /*01a0*/  MOV R3, UR25 ;  /* 0x0000001900037c02 */ /* 0x000fe20008000f00 */
[----:B------:R-:W-:Y:S02]  /*01b0*/  UIMAD.WIDE UR8, UR20, 0xc, UR26 ;  /* 0x0000000c140878a5 */ /* 0x000fe4000f8e021a */
[----:B------:R-:W-:Y:S01]  /*01c0*/  UIMAD.WIDE UR10, UR20, 0x10, UR26 ;  /* 0x00000010140a78a5 */ /* 0x000fe2000f8e021a */
[----:B------:R-:W-:Y:S01]  /*01d0*/  IMAD.WIDE.U32 R2, R13, 0x4, R2 ;  /* 0x000000040d027825 */ /* 0x000fe200078e0002 */
[----:B------:R-:W-:Y:S02]  /*01e0*/  UIMAD.WIDE UR12, UR20, 0x14, UR26 ;  /* 0x00000014140c78a5 */ /* 0x000fe4000f8e021a */
[----:B------:R-:W-:Y:S01]  /*01f0*/  UIMAD.WIDE UR14, UR20, 0x18, UR26 ;  /* 0x00000018140e78a5 */ /* 0x000fe2000f8e021a */
[----:B------:R-:W-:Y:S01]  /*0200*/  IADD3 R2, P0, PT, R2, 0x10, RZ ;  /* 0x0000001002027810 */ /* 0x000fe20007f1e0ff */
[----:B------:R-:W-:-:S03]  /*0210*/  UIMAD.WIDE UR16, UR20, 0x1c, UR26 ;  /* 0x0000001c141078a5 */ /* 0x000fc6000f8e021a */
[----:B------:R-:W-:-:S09]  /*0220*/  IADD3.X R3, PT, PT, RZ, R3, RZ, P0, !PT ;  /* 0x00000003ff037210 */ /* 0x000fd200007fe4ff */
.L_x_1:
[----:B------:R-:W-:Y:S01]  /*0230*/  UIMAD.WIDE UR22, UR20, 0x4, UR26 ;  /* 0x00000004141678a5 */ /* 0x000fe2000f8e021a */
[----:B------:R-:W-:Y:S02]  /*0240*/  IMAD.MOV.U32 R23, RZ, RZ, 0x4 ;  /* 0x00000004ff177424 */ /* 0x000fe400078e00ff */
[----:B------:R-:W-:Y:S01]  /*0250*/  HFMA2 R11, -RZ, RZ, 0, 2.384185791015625e-07 ;  /* 0x00000004ff0b7431 */ /* 0x000fe200000001ff */
[----:B------:R-:W-:Y:S01]  /*0260*/  MOV R25, 0x4 ;  /* 0x0000000400197802 */ /* 0x000fe20000000f00 */
[----:B0-----:R-:W2:Y:S01]  /*0270*/  LDG.E R21, desc[UR18][R2.64+-0x10] ;  /* 0xfffff01202157981 */ /* 0x001ea2000c1e1900 */
[C---:B------:R-:W-:Y:S01]  /*0280*/  IMAD.WIDE R22, R14.reuse, R23, UR26 ;  /* 0x0000001a0e167e25 */ /* 0x040fe2000f8e0217 */
[----:B------:R-:W-:Y:S02]  /*0290*/  MOV R8, UR22 ;  /* 0x0000001600087c02 */ /* 0x000fe40008000f00 */
[----:B------:R-:W-:Y:S01]  /*02a0*/  MOV R9, UR23 ;  /* 0x0000001700097c02 */ /* 0x000fe20008000f00 */
[----:B------:R-:W3:Y:S02]  /*02b0*/  LDG.E R19, desc[UR18][R2.64+-0xc] ;  /* 0xfffff41202137981 */ /* 0x000ee4000c1e1900 */
[----:B------:R-:W-:-:S02]  /*02c0*/  IMAD.WIDE R8, R14, 0x4, R8 ;  /* 0x000000040e087825 */ /* 0x000fc400078e0208 */
[----:B------:R-:W2:Y:S01]  /*02d0*/  LDG.E R22, desc[UR18][R22.64] ;  /* 0x0000001216167981 */ /* 0x000ea2000c1e1900 */
[----:B------:R-:W-:Y:S01]  /*02e0*/  MOV R5, 0x4 ;  /* 0x0000000400057802 */ /* 0x000fe20000000f00 */
[C---:B------:R-:W-:Y:S02]  /*02f0*/  IMAD.WIDE R24, R14.reuse, R25, UR6 ;  /* 0x000000060e187e25 */ /* 0x040fe4000f8e0219 */
[----:B------:R0:W3:Y:S02]  /*0300*/  LDG.E R20, desc[UR18][R8.64] ;  /* 0x0000001208147981 */ /* 0x0000e4000c1e1900 */
[----:B------:R-:W-:Y:S02]  /*0310*/  IMAD.WIDE R10, R14, R11, UR8 ;  /* 0x000000080e0a7e25 */ /* 0x000fe4000f8e020b */
[----:B------:R-:W4:Y:S04]  /*0320*/  LDG.E R18, desc[UR18][R24.64] ;  /* 0x0000001218127981 */ /* 0x000f28000c1e1900 */
[----:B------:R-:W4:Y:S01]  /*0330*/  LDG.E R17, desc[UR18][R2.64+-0x8] ;  /* 0xfffff81202117981 */ /* 0x000f22000c1e1900 */
[----:B0-----:R-:W-:-:S02]  /*0340*/  HFMA2 R9, -RZ, RZ, 0, 2.384185791015625e-07 ;  /* 0x00000004ff097431 */ /* 0x001fc400000001ff */
[----:B------:R-:W-:Y:S01]  /*0350*/  IMAD.MOV.U32 R7, RZ, RZ, 0x4 ;  /* 0x00000004ff077424 */ /* 0x000fe200078e00ff */
[----:B------:R0:W5:Y:S01]  /*0360*/  LDG.E R16, desc[UR18][R10.64] ;  /* 0x000000120a107981 */ /* 0x000162000c1e1900 */
[----:B------:R-:W-:-:S03]  /*0370*/  IMAD.WIDE R4, R14, R5, UR10 ;  /* 0x0000000a0e047e25 */ /* 0x000fc6000f8e0205 */
[----:B------:R-:W5:Y:S01]  /*0380*/  LDG.E R15, desc[UR18][R2.64+-0x4] ;  /* 0xfffffc12020f7981 */ /* 0x000f62000c1e1900 */
[C---:B------:R-:W-:Y:S01]  /*0390*/  IMAD.WIDE R6, R14.reuse, R7, UR12 ;  /* 0x0000000c0e067e25 */ /* 0x040fe2000f8e0207 */
[----:B------:R-:W-:Y:S02]  /*03a0*/  MOV R27, 0x4 ;  /* 0x00000004001b7802 */ /* 0x000fe40000000f00 */
[----:B------:R1:W5:Y:S01]  /*03b0*/  LDG.E R4, desc[UR18][R4.64] ;  /* 0x0000001204047981 */ /* 0x000362000c1e1900 */
[----:B------:R-:W-:-:S03]  /*03c0*/  IMAD.WIDE R8, R14, R9, UR14 ;  /* 0x0000000e0e087e25 */ /* 0x000fc6000f8e0209 */
[----:B------:R-:W5:Y:S01]  /*03d0*/  LDG.E R23, desc[UR18][R2.64] ;  /* 0x0000001202177981 */ /* 0x000f62000c1e1900 */
[----:B0-----:R-:W-:-:S03]  /*03e0*/  IMAD.WIDE R10, R14, R27, UR16 ;  /* 0x000000100e0a7e25 */ /* 0x001fc6000f8e021b */
[----:B------:R-:W5:Y:S04]  /*03f0*/  LDG.E R7, desc[UR18][R6.64] ;  /* 0x0000001206077981 */ /* 0x000f68000c1e1900 */
[----:B------:R-:W5:Y:S04]  /*0400*/  LDG.E R24, desc[UR18][R2.64+0x4] ;  /* 0x0000041202187981 */ /* 0x000f68000c1e1900 */
[----:B------:R-:W5:Y:S04]  /*0410*/  LDG.E R8, desc[UR18][R8.64] ;  /* 0x0000001208087981 */ /* 0x000f68000c1e1900 */
[----:B------:R-:W5:Y:S04]  /*0420*/  LDG.E R25, desc[UR18][R2.64+0x8] ;  /* 0x0000081202197981 */ /* 0x000f68000c1e1900 */
[----:B------:R-:W5:Y:S04]  /*0430*/  LDG.E R10, desc[UR18][R10.64] ;  /* 0x000000120a0a7981 */ /* 0x000f68000c1e1900 */
[----:B------:R0:W5:Y:S01]  /*0440*/  LDG.E R27, desc[UR18][R2.64+0xc] ;  /* 0x00000c12021b7981 */ /* 0x000162000c1e1900 */
[----:B------:R-:W-:-:S04]  /*0450*/  UIADD3 UR5, UPT, UPT, UR5, 0x8, URZ ;  /* 0x0000000805057890 */ /* 0x000fc8000fffe0ff */
[----:B------:R-:W-:Y:S01]  /*0460*/  UISETP.NE.AND UP0, UPT, UR5, URZ, UPT ;  /* 0x000000ff0500728c */ /* 0x000fe2000bf05270 */
[----:B-1----:R-:W-:Y:S02]  /*0470*/  MOV R5, UR20 ;  /* 0x0000001400057c02 */ /* 0x002fe40008000f00 */
[----:B0-----:R-:W-:Y:S02]  /*0480*/  IADD3 R2, P0, PT, R2, 0x20, RZ ;  /* 0x0000002002027810 */ /* 0x001fe40007f1e0ff */
[----:B------:R-:W-:Y:S02]  /*0490*/  LEA R14, R5, R14, 0x3 ;  /* 0x0000000e050e7211 */ /* 0x000fe400078e18ff */
[----:B------:R-:W-:Y:S01]  /*04a0*/  IADD3.X R3, PT, PT, RZ, R3, RZ, P0, !PT ;  /* 0x00000003ff037210 */ /* 0x000fe200007fe4ff */
[----:B--2---:R-:W-:-:S04]  /*04b0*/  FFMA R22, R21, R22, R12 ;  /* 0x0000001615167223 */ /* 0x004fc8000000000c */
[----:B---3--:R-:W-:-:S04]  /*04c0*/  FFMA R20, R19, R20, R22 ;  /* 0x0000001413147223 */ /* 0x008fc80000000016 */
[----:B----4-:R-:W-:-:S04]  /*04d0*/  FFMA R18, R17, R18, R20 ;  /* 0x0000001211127223 */ /* 0x010fc80000000014 */
[----:B-----5:R-:W-:-:S04]  /*04e0*/  FFMA R16, R15, R16, R18 ;  /* 0x000000100f107223 */ /* 0x020fc80000000012 */
[----:B------:R-:W-:-:S04]  /*04f0*/  FFMA R23, R23, R4, R16 ;  /* 0x0000000417177223 */ /* 0x000fc80000000010 */
[----:B------:R-:W-:-:S04]  /*0500*/  FFMA R24, R24, R7, R23 ;  /* 0x0000000718187223 */ /* 0x000fc80000000017 */
[----:B------:R-:W-:-:S04]  /*0510*/  FFMA R8, R25, R8, R24 ;  /* 0x0000000819087223 */ /* 0x000fc80000000018 */
[----:B------:R-:W-:Y:S01]  /*0520*/  FFMA R12, R27, R10, R8 ;  /* 0x0000000a1b0c7223 */ /* 0x000fe20000000008 */
[----:B------:R-:W-:Y:S06]  /*0530*/  BRA.U UP0, `(.L_x_1) ;  /* 0xfffffffd003c7547 */ /* 0x000fec000b83ffff */
.L_x_0:
[----:B------:R-:W-:-:S04]  /*0540*/  ULOP3.LUT UR6, UR20, 0x7, URZ, 0xc0, !UPT ;  /* 0x0000000714067892 */ /* 0x000fc8000f8ec0ff */
[----:B------:R-:W-:-:S09]  /*0550*/  UISETP.NE.AND UP0, UPT, UR6, URZ, UPT ;  /* 0x000000ff0600728c */ /* 0x000fd2000bf05270 */
[----:B------:R-:W-:Y:S05]  /*0560*/  BRA.U !UP0, `(.L_x_2) ;  /* 0x0000000508387547 */ /* 0x000fea000b800000 */
[----:B------:R-:W-:Y:S02]  /*0570*/  UISETP.GE.U32.AND UP0, UPT, UR6, 0x4, UPT ;  /* 0x000000040600788c */ /* 0x000fe4000bf06070 */
[----:B------:R-:W-:-:S04]  /*0580*/  ULOP3.LUT UR5, UR20, 0x3, URZ, 0xc0, !UPT ;  /* 0x0000000314057892 */ /* 0x000fc8000f8ec0ff */
[----:B------:R-:W-:-:S03]  /*0590*/  UISETP.NE.AND UP1, UPT, UR5, URZ, UPT ;  /* 0x000000ff0500728c */ /* 0x000fc6000bf25270 */
[----:B------:R-:W-:Y:S08]  /*05a0*/  BRA.U !UP0, `(.L_x_3) ;  /* 0x00000001087c7547 */ /* 0x000ff0000b800000 */
[----:B------:R-:W1:Y:S01]  /*05b0*/  LDC.64 R6, c[0x0][0x388] ;  /* 0x0000e200ff067b82 */ /* 0x000e620000000a00 */
[----:B------:R-:W2:Y:S01]  /*05c0*/  LDCU.64 UR6, c[0x0][0x380] ;  /* 0x00007000ff0677ac */ /* 0x000ea20008000a00 */
[----:B------:R-:W-:Y:S01]  /*05d0*/  IMAD.U32 R9, RZ, RZ, UR4 ;  /* 0x00000004ff097e24 */ /* 0x000fe2000f8e00ff */
[C---:B------:R-:W-:Y:S02]  /*05e0*/  IADD3 R3, PT, PT, R13.reuse, UR4, RZ ;  /* 0x000000040d037c10 */ /* 0x040fe4000fffe0ff */
[----:B------:R-:W-:Y:S01]  /*05f0*/  IADD3 R10, P0, PT, R13, UR4, RZ ;  /* 0x000000040d0a7c10 */ /* 0x000fe2000ff1e0ff */
[----:B------:R-:W-:Y:S01]  /*0600*/  IMAD R9, R9, UR20, R0 ;  /* 0x0000001409097c24 */ /* 0x000fe2000f8e0200 */
[----:B------:R-:W-:Y:S01]  /*0610*/  MOV R11, UR20 ;  /* 0x00000014000b7c02 */ /* 0x000fe20008000f00 */
[----:B------:R-:W3:Y:S01]  /*0620*/  LDC.64 R4, c[0x0][0x380] ;  /* 0x0000e000ff047b82 */ /* 0x000ee20000000a00 */
[----:B------:R-:W-:Y:S01]  /*0630*/  MOV R15, UR20 ;  /* 0x00000014000f7c02 */ /* 0x000fe20008000f00 */
[----:B-1----:R-:W-:Y:S01]  /*0640*/  IMAD.WIDE R6, R9, 0x4, R6 ;  /* 0x0000000409067825 */ /* 0x002fe200078e0206 */
[----:B------:R-:W-:-:S05]  /*0650*/  MOV R9, UR20 ;  /* 0x0000001400097c02 */ /* 0x000fca0008000f00 */
[----:B------:R-:W-:Y:S02]  /*0660*/  IMAD.WIDE R8, R9, 0x4, R6 ;  /* 0x0000000409087825 */ /* 0x000fe400078e0206 */
[----:B0-----:R-:W4:Y:S02]  /*0670*/  LDG.E R6, desc[UR18][R6.64] ;  /* 0x0000001206067981 */ /* 0x001f24000c1e1900 */
[----:B---3--:R-:W-:Y:S01]  /*0680*/  IMAD.WIDE.U32 R4, R3, 0x4, R4 ;  /* 0x0000000403047825 */ /* 0x008fe200078e0004 */
[----:B------:R-:W-:Y:S01]  /*0690*/  IADD3.X R3, PT, PT, RZ, RZ, RZ, P0, !PT ;  /* 0x000000ffff037210 */ /* 0x000fe200007fe4ff */
[----:B------:R-:W3:Y:S01]  /*06a0*/  LDG.E R17, desc[UR18][R8.64] ;  /* 0x0000001208117981 */ /* 0x000ee2000c1e1900 */
[----:B--2---:R-:W-:-:S03]  /*06b0*/  LEA R2, P0, R10, UR6, 0x2 ;  /* 0x000000060a027c11 */ /* 0x004fc6000f8010ff */
[----:B------:R-:W4:Y:S01]  /*06c0*/  LDG.E R5, desc[UR18][R4.64] ;  /* 0x0000001204057981 */ /* 0x000f22000c1e1900 */
[----:B------:R-:W-:Y:S01]  /*06d0*/  LEA.HI.X R3, R10, UR7, R3, 0x2, P0 ;  /* 0x000000070a037c11 */ /* 0x000fe200080f1403 */
[----:B------:R-:W-:-:S04]  /*06e0*/  IMAD.WIDE R10, R11, 0x4, R8 ;  /* 0x000000040b0a7825 */ /* 0x000fc800078e0208 */
[----:B------:R-:W3:Y:S01]  /*06f0*/  LDG.E R16, desc[UR18][R2.64+0x4] ;  /* 0x0000041202107981 */ /* 0x000ee2000c1e1900 */
[----:B------:R-:W-:-:S03]  /*0700*/  IMAD.WIDE R14, R15, 0x4, R10 ;  /* 0x000000040f0e7825 */ /* 0x000fc600078e020a */
[----:B------:R-:W2:Y:S04]  /*0710*/  LDG.E R19, desc[UR18][R10.64] ;  /* 0x000000120a137981 */ /* 0x000ea8000c1e1900 */
[----:B------:R-:W2:Y:S04]  /*0720*/  LDG.E R18, desc[UR18][R2.64+0x8] ;  /* 0x0000081202127981 */ /* 0x000ea8000c1e1900 */
[----:B------:R-:W5:Y:S04]  /*0730*/  LDG.E R20, desc[UR18][R2.64+0xc] ;  /* 0x00000c1202147981 */ /* 0x000f68000c1e1900 */
[----:B------:R-:W5:Y:S01]  /*0740*/  LDG.E R14, desc[UR18][R14.64] ;  /* 0x000000120e0e7981 */ /* 0x000f62000c1e1900 */
[----:B------:R-:W-:Y:S01]  /*0750*/  UIADD3 UR4, UPT, UPT, UR4, 0x4, URZ ;  /* 0x0000000404047890 */ /* 0x000fe2000fffe0ff */
[----:B----4-:R-:W-:-:S04]  /*0760*/  FFMA R5, R5, R6, R12 ;  /* 0x0000000605057223 */ /* 0x010fc8000000000c */
[----:B---3--:R-:W-:-:S04]  /*0770*/  FFMA R5, R16, R17, R5 ;  /* 0x0000001110057223 */ /* 0x008fc80000000005 */
[----:B--2---:R-:W-:-:S04]  /*0780*/  FFMA R5, R18, R19, R5 ;  /* 0x0000001312057223 */ /* 0x004fc80000000005 */
[----:B-----5:R-:W-:-:S07]  /*0790*/  FFMA R12, R20, R14, R5 ;  /* 0x0000000e140c7223 */ /* 0x020fce0000000005 */
.L_x_3:
[----:B------:R-:W-:Y:S05]  /*07a0*/  BRA.U !UP1, `(.L_x_2) ;  /* 0x0000000109a87547 */ /* 0x000fea000b800000 */
[----:B------:R-:W-:Y:S01]  /*07b0*/  UISETP.NE.AND UP0, UPT, UR5, 0x1, UPT ;  /* 0x000000010500788c */ /* 0x000fe2000bf05270 */
[----:B------:R-:W-:Y:S01]  /*07c0*/  MOV R7, UR4 ;  /* 0x0000000400077c02 */ /* 0x000fe20008000f00 */
[----:B------:R-:W-:Y:S02]  /*07d0*/  ULOP3.LUT UR5, UR20, 0x1, URZ, 0xc0, !UPT ;  /* 0x0000000114057892 */ /* 0x000fe4000f8ec0ff */
[----:B------:R-:W-:Y:S02]  /*07e0*/  MOV R15, UR20 ;  /* 0x00000014000f7c02 */ /* 0x000fe40008000f00 */
[----:B------:R-:W-:Y:S01]  /*07f0*/  UISETP.NE.U32.AND UP1, UPT, UR5, 0x1, UPT ;  /* 0x000000010500788c */ /* 0x000fe2000bf25070 */
[----:B------:R-:W-:-:S04]  /*0800*/  PLOP3.LUT P1, PT, PT, PT, UP0, 0x80, 0x8 ;  /* 0x000000000008781c */ /* 0x000fc80003f2f008 */
[----:B------:R-:W1:Y:S01]  /*0810*/  @UP0 LDCU.128 UR8, c[0x0][0x380] ;  /* 0x00007000ff0807ac */ /* 0x000e620008000c00 */
[----:B------:R-:W-:Y:S01]  /*0820*/  PLOP3.LUT P0, PT, PT, PT, UP1, 0x80, 0x8 ;  /* 0x000000000008781c */ /* 0x000fe20003f0f018 */
[----:B------:R-:W2:Y:S04]  /*0830*/  @UP0 LDCU.64 UR6, c[0x0][0x380] ;  /* 0x00007000ff0607ac */ /* 0x000ea80008000a00 */
[----:B------:R-:W3:Y:S03]  /*0840*/  @!UP1 LDCU.128 UR12, c[0x0][0x380] ;  /* 0x00007000ff0c97ac */ /* 0x000ee60008000c00 */
[C---:B------:R-:W-:Y:S02]  /*0850*/  @P1 IADD3 R3, PT, PT, R13.reuse, UR4, RZ ;  /* 0x000000040d031c10 */ /* 0x040fe4000fffe0ff */
[----:B------:R-:W-:Y:S01]  /*0860*/  @P1 IADD3 R6, P2, PT, R13, UR4, RZ ;  /* 0x000000040d061c10 */ /* 0x000fe2000ff5e0ff */
[----:B------:R-:W-:Y:S01]  /*0870*/  @UP0 UIADD3 UR4, UPT, UPT, UR4, 0x2, URZ ;  /* 0x0000000204040890 */ /* 0x000fe2000fffe0ff */
[----:B-1----:R-:W-:Y:S01]  /*0880*/  MOV R11, UR9 ;  /* 0x00000009000b7c02 */ /* 0x002fe20008000f00 */
[----:B------:R-:W-:Y:S01]  /*0890*/  IMAD.U32 R10, RZ, RZ, UR8 ;  /* 0x00000008ff0a7e24 */ /* 0x000fe2000f8e00ff */
[----:B------:R-:W-:-:S02]  /*08a0*/  MOV R4, UR10 ;  /* 0x0000000a00047c02 */ /* 0x000fc40008000f00 */
[----:B------:R-:W-:Y:S01]  /*08b0*/  MOV R5, UR11 ;  /* 0x0000000b00057c02 */ /* 0x000fe20008000f00 */
[----:B------:R-:W-:-:S04]  /*08c0*/  @P1 IMAD.WIDE.U32 R10, R3, 0x4, R10 ;  /* 0x00000004030a1825 */ /* 0x000fc800078e000a */
[----:B------:R-:W-:Y:S01]  /*08d0*/  @P1 IMAD R3, R7, UR20, R0 ;  /* 0x0000001407031c24 */ /* 0x000fe2000f8e0200 */
[----:B------:R-:W-:Y:S01]  /*08e0*/  @P1 IADD3.X R7, PT, PT, RZ, RZ, RZ, P2, !PT ;  /* 0x000000ffff071210 */ /* 0x000fe200017fe4ff */
[----:B------:R-:W-:Y:S01]  /*08f0*/  IMAD.U32 R19, RZ, RZ, UR4 ;  /* 0x00000004ff137e24 */ /* 0x000fe2000f8e00ff */
[C---:B--2---:R-:W-:Y:S01]  /*0900*/  @P1 LEA R2, P2, R6.reuse, UR6, 0x2 ;  /* 0x0000000606021c11 */ /* 0x044fe2000f8410ff */
[----:B------:R-:W-:Y:S01]  /*0910*/  @P1 IMAD.WIDE R4, R3, 0x4, R4 ;  /* 0x0000000403041825 */ /* 0x000fe200078e0204 */
[----:B------:R-:W-:Y:S01]  /*0920*/  @!P0 IADD3 R17, PT, PT, R13, UR4, RZ ;  /* 0x000000040d118c10 */ /* 0x000fe2000fffe0ff */
[----:B0-----:R-:W2:Y:S01]  /*0930*/  @P1 LDG.E R11, desc[UR18][R10.64] ;  /* 0x000000120a0b1981 */ /* 0x001ea2000c1e1900 */
[----:B------:R-:W-:Y:S01]  /*0940*/  @P1 LEA.HI.X R3, R6, UR7, R7, 0x2, P2 ;  /* 0x0000000706031c11 */ /* 0x000fe200090f1407 */
[----:B------:R-:W-:Y:S01]  /*0950*/  @!P0 IMAD R19, R19, UR20, R0 ;  /* 0x0000001413138c24 */ /* 0x000fe2000f8e0200 */
[----:B---3--:R-:W-:Y:S01]  /*0960*/  MOV R6, UR12 ;  /* 0x0000000c00067c02 */ /* 0x008fe20008000f00 */
[----:B------:R-:W-:Y:S01]  /*0970*/  @P1 IMAD.WIDE R14, R15, 0x4, R4 ;  /* 0x000000040f0e1825 */ /* 0x000fe200078e0204 */
[----:B------:R-:W-:Y:S01]  /*0980*/  MOV R7, UR13 ;  /* 0x0000000d00077c02 */ /* 0x000fe20008000f00 */
[----:B------:R-:W2:Y:S01]  /*0990*/  @P1 LDG.E R4, desc[UR18][R4.64] ;  /* 0x0000001204041981 */ /* 0x000ea2000c1e1900 */
[----:B------:R-:W-:-:S02]  /*09a0*/  MOV R8, UR14 ;  /* 0x0000000e00087c02 */ /* 0x000fc40008000f00 */
[----:B------:R-:W-:Y:S01]  /*09b0*/  MOV R9, UR15 ;  /* 0x0000000f00097c02 */ /* 0x000fe20008000f00 */
[----:B------:R-:W-:Y:S01]  /*09c0*/  @!P0 IMAD.WIDE.U32 R6, R17, 0x4, R6 ;  /* 0x0000000411068825 */ /* 0x000fe200078e0006 */
[----:B------:R-:W3:Y:S03]  /*09d0*/  @P1 LDG.E R14, desc[UR18][R14.64] ;  /* 0x000000120e0e1981 */ /* 0x000ee6000c1e1900 */
[----:B------:R-:W-:Y:S01]  /*09e0*/  @!P0 IMAD.WIDE R8, R19, 0x4, R8 ;  /* 0x0000000413088825 */ /* 0x000fe200078e0208 */
[----:B------:R-:W3:Y:S04]  /*09f0*/  @P1 LDG.E R2, desc[UR18][R2.64+0x4] ;  /* 0x0000041202021981 */ /* 0x000ee8000c1e1900 */
[----:B------:R-:W4:Y:S04]  /*0a00*/  @!P0 LDG.E R7, desc[UR18][R6.64] ;  /* 0x0000001206078981 */ /* 0x000f28000c1e1900 */
[----:B------:R-:W4:Y:S01]  /*0a10*/  @!P0 LDG.E R8, desc[UR18][R8.64] ;  /* 0x0000001208088981 */ /* 0x000f22000c1e1900 */
[----:B--2---:R-:W-:-:S04]  /*0a20*/  @P1 FFMA R11, R11, R4, R12 ;  /* 0x000000040b0b1223 */ /* 0x004fc8000000000c */
[----:B---3--:R-:W-:-:S04]  /*0a30*/  @P1 FFMA R12, R2, R14, R11 ;  /* 0x0000000e020c1223 */ /* 0x008fc8000000000b */
[----:B----4-:R-:W-:-:S07]  /*0a40*/  @!P0 FFMA R12, R7, R8, R12 ;  /* 0x00000008070c8223 */ /* 0x010fce000000000c */
.L_x_2:
[----:B------:R-:W1:Y:S01]  /*0a50*/  LDC.64 R2, c[0x0][0x390] ;  /* 0x0000e400ff027b82 */ /* 0x000e620000000a00 */
[----:B------:R-:W-:-:S05]  /*0a60*/  IADD3 R13, PT, PT, R0, R13, RZ ;  /* 0x0000000d000d7210 */ /* 0x000fca0007ffe0ff */
[----:B-1----:R-:W-:-:S05]  /*0a70*/  IMAD.WIDE R2, R13, 0x4, R2 ;  /* 0x000000040d027825 */ /* 0x002fca00078e0202 */
[----:B0-----:R-:W-:Y:S01]  /*0a80*/  STG.E desc[UR18][R2.64], R12 ;  /* 0x0000000c02007986 */ /* 0x001fe2000c101912 */
[----:B------:R-:W-:Y:S05]  /*0a90*/  EXIT ;  /* 0x000000000000794d */ /* 0x000fea0003800000 */
.L_x_4:
[----:B------:R-:W-:-:S00]  /*0aa0*/  BRA `(.L_x_4) ;  /* 0xfffffffc00fc7947 */ /* 0x000fc0000383ffff */
[----:B------:R-:W-:-:S00]  /*0ab0*/  NOP ;  /* 0x0000000000007918 */ /* 0x000fc00000000000 */
        /* <DEDUP_REMOVED lines=12> */
.L_x_5:


//--------------------- .nv.shared.reserved.0     --------------------------
	.section	.nv.shared.reserved.0,"aw",@nobits
	.weak		__nv_reservedSMEM_offset_0_alias
	.size		__nv_reservedSMEM_offset_0_alias, 0, 64
	.other		__nv_reservedSMEM_offset_0_alias,@"STO_CUDA_RESERVED_SHARED STV_DEFAULT"
__nv_reservedSMEM_offset_0_alias:
	.zero		0
	.zero		64


//--------------------- .nv.constant0._Z17gemm_naive_kernelPKfS0_Pfi --------------------------
	.section	.nv.constant0._Z17gemm_naive_kernelPKfS0_Pfi,"a",@progbits
	.sectionflags	@""
	.align	4
.nv.constant0._Z17gemm_naive_kernelPKfS0_Pfi:
	.zero		924


//--------------------- SYMBOLS --------------------------

	.type		.nv.reservedSmem.offset0,@object
	.size		.nv.reservedSmem.offset0,0x4
